	.headerflags	@"EF_CUDA_TEXMODE_UNIFIED EF_CUDA_64BIT_ADDRESS EF_CUDA_ACCELERATORS EF_CUDA_SM90 EF_CUDA_VIRTUAL_SM(EF_CUDA_SM90)"
	.elftype	@"ET_EXEC"


//--------------------- .nv.info                  --------------------------
	.section	.nv.info,"",@"SHT_CUDA_INFO"
	.align	4


	//----- nvinfo : EIATTR_REGCOUNT
	.align		4
        /*0000*/ 	.byte	0x04, 0x2f
        /*0002*/ 	.short	(.L_3 - .L_2)
	.align		4
.L_2:
        /*0004*/ 	.word	index@(triton_poi_fused__native_batch_norm_legit_no_training_relu_3)
        /*0008*/ 	.word	0x00000020


	//----- nvinfo : EIATTR_MIN_STACK_SIZE
	.align		4
.L_3:
        /*000c*/ 	.byte	0x04, 0x12
        /*000e*/ 	.short	(.L_5 - .L_4)
	.align		4
.L_4:
        /*0010*/ 	.word	index@(triton_poi_fused__native_batch_norm_legit_no_training_relu_3)
        /*0014*/ 	.word	0x00000000


	//----- nvinfo : EIATTR_FRAME_SIZE
	.align		4
.L_5:
        /*0018*/ 	.byte	0x04, 0x11
        /*001a*/ 	.short	(.L_7 - .L_6)
	.align		4
.L_6:
        /*001c*/ 	.word	index@(triton_poi_fused__native_batch_norm_legit_no_training_relu_3)
        /*0020*/ 	.word	0x00000000


	//----- nvinfo : EIATTR_MIN_STACK_SIZE
	.align		4
.L_7:
        /*0024*/ 	.byte	0x04, 0x12
        /*0026*/ 	.short	(.L_9 - .L_8)
	.align		4
.L_8:
        /*0028*/ 	.word	index@(triton_poi_fused__native_batch_norm_legit_no_training_relu_3)
        /*002c*/ 	.word	0x00000000
.L_9:


//--------------------- .nv.info.triton_poi_fused__native_batch_norm_legit_no_training_relu_3 --------------------------
	.section	.nv.info.triton_poi_fused__native_batch_norm_legit_no_training_relu_3,"",@"SHT_CUDA_INFO"
	.sectionflags	@""
	.align	4


	//----- nvinfo : EIATTR_CUDA_API_VERSION
	.align		4
        /*0000*/ 	.byte	0x04, 0x37
        /*0002*/ 	.short	(.L_11 - .L_10)
.L_10:
        /*0004*/ 	.word	0x0000007c


	//----- nvinfo : EIATTR_KPARAM_INFO
	.align		4
.L_11:
        /*0008*/ 	.byte	0x04, 0x17
        /*000a*/ 	.short	(.L_13 - .L_12)
.L_12:
        /*000c*/ 	.word	0x00000000
        /*0010*/ 	.short	0x0007
        /*0012*/ 	.short	0x0034
        /*0014*/ 	.byte	0x00, 0xf0, 0x11, 0x00


	//----- nvinfo : EIATTR_KPARAM_INFO
	.align		4
.L_13:
        /*0018*/ 	.byte	0x04, 0x17
        /*001a*/ 	.short	(.L_15 - .L_14)
.L_14:
        /*001c*/ 	.word	0x00000000
        /*0020*/ 	.short	0x0006
        /*0022*/ 	.short	0x0030
        /*0024*/ 	.byte	0x00, 0xf0, 0x11, 0x00


	//----- nvinfo : EIATTR_KPARAM_INFO
	.align		4
.L_15:
        /*0028*/ 	.byte	0x04, 0x17
        /*002a*/ 	.short	(.L_17 - .L_16)
.L_16:
        /*002c*/ 	.word	0x00000000
        /*0030*/ 	.short	0x0005
        /*0032*/ 	.short	0x0028
        /*0034*/ 	.byte	0x00, 0xf4, 0x21, 0x00


	//----- nvinfo : EIATTR_KPARAM_INFO
	.align		4
.L_17:
        /*0038*/ 	.byte	0x04, 0x17
        /*003a*/ 	.short	(.L_19 - .L_18)
.L_18:
        /*003c*/ 	.word	0x00000000
        /*0040*/ 	.short	0x0004
        /*0042*/ 	.short	0x0020
        /*0044*/ 	.byte	0x00, 0xf4, 0x21, 0x00


	//----- nvinfo : EIATTR_KPARAM_INFO
	.align		4
.L_19:
        /*0048*/ 	.byte	0x04, 0x17
        /*004a*/ 	.short	(.L_21 - .L_20)
.L_20:
        /*004c*/ 	.word	0x00000000
        /*0050*/ 	.short	0x0003
        /*0052*/ 	.short	0x0018
        /*0054*/ 	.byte	0x00, 0xf4, 0x21, 0x00


	//----- nvinfo : EIATTR_KPARAM_INFO
	.align		4
.L_21:
        /*0058*/ 	.byte	0x04, 0x17
        /*005a*/ 	.short	(.L_23 - .L_22)
.L_22:
        /*005c*/ 	.word	0x00000000
        /*0060*/ 	.short	0x0002
        /*0062*/ 	.short	0x0010
        /*0064*/ 	.byte	0x00, 0xf4, 0x21, 0x00


	//----- nvinfo : EIATTR_KPARAM_INFO
	.align		4
.L_23:
        /*0068*/ 	.byte	0x04, 0x17
        /*006a*/ 	.short	(.L_25 - .L_24)
.L_24:
        /*006c*/ 	.word	0x00000000
        /*0070*/ 	.short	0x0001
        /*0072*/ 	.short	0x0008
        /*0074*/ 	.byte	0x00, 0xf4, 0x21, 0x00


	//----- nvinfo : EIATTR_KPARAM_INFO
	.align		4
.L_25:
        /*0078*/ 	.byte	0x04, 0x17
        /*007a*/ 	.short	(.L_27 - .L_26)
.L_26:
        /*007c*/ 	.word	0x00000000
        /*0080*/ 	.short	0x0000
        /*0082*/ 	.short	0x0000
        /*0084*/ 	.byte	0x00, 0xf4, 0x21, 0x00


	//----- nvinfo : EIATTR_SPARSE_MMA_MASK
	.align		4
.L_27:
        /*0088*/ 	.byte	0x03, 0x50
        /*008a*/ 	.short	0x0000


	//----- nvinfo : EIATTR_MAXREG_COUNT
	.align		4
        /*008c*/ 	.byte	0x03, 0x1b
        /*008e*/ 	.short	0x00ff


	//----- nvinfo : EIATTR_EXIT_INSTR_OFFSETS
	.align		4
        /*0090*/ 	.byte	0x04, 0x1c
        /*0092*/ 	.short	(.L_29 - .L_28)


	//   ....[0]....
.L_28:
        /*0094*/ 	.word	0x000011e0


	//   ....[1]....
        /*0098*/ 	.word	0x00001280


	//----- nvinfo : EIATTR_REQNTID
	.align		4
.L_29:
        /*009c*/ 	.byte	0x04, 0x10
        /*009e*/ 	.short	(.L_31 - .L_30)
.L_30:
        /*00a0*/ 	.word	0x00000080
        /*00a4*/ 	.word	0x00000001
        /*00a8*/ 	.word	0x00000001


	//----- nvinfo : EIATTR_CBANK_PARAM_SIZE
	.align		4
.L_31:
        /*00ac*/ 	.byte	0x03, 0x19
        /*00ae*/ 	.short	0x0038


	//----- nvinfo : EIATTR_PARAM_CBANK
	.align		4
        /*00b0*/ 	.byte	0x04, 0x0a
        /*00b2*/ 	.short	(.L_33 - .L_32)
	.align		4
.L_32:
        /*00b4*/ 	.word	index@(.nv.constant0.triton_poi_fused__native_batch_norm_legit_no_training_relu_3)
        /*00b8*/ 	.short	0x0210
        /*00ba*/ 	.short	0x0038


	//----- nvinfo : EIATTR_SW_WAR
	.align		4
.L_33:
        /*00bc*/ 	.byte	0x04, 0x36
        /*00be*/ 	.short	(.L_35 - .L_34)
.L_34:
        /*00c0*/ 	.word	0x00000008
.L_35:


//--------------------- .nv.callgraph             --------------------------
	.section	.nv.callgraph,"",@"SHT_CUDA_CALLGRAPH"
	.align	4
	.sectionentsize	8
	.align		4
        /*0000*/ 	.word	0x00000000
	.align		4
        /*0004*/ 	.word	0xffffffff
	.align		4
        /*0008*/ 	.word	0x00000000
	.align		4
        /*000c*/ 	.word	0xfffffffe
	.align		4
        /*0010*/ 	.word	0x00000000
	.align		4
        /*0014*/ 	.word	0xfffffffd
	.align		4
        /*0018*/ 	.word	0x00000000
	.align		4
        /*001c*/ 	.word	0xfffffffc


//--------------------- .nv.constant4             --------------------------
	.section	.nv.constant4,"a",@progbits
	.align	8
	.align		8
.nv.constant4:
        /*0000*/ 	.dword	_$_str
	.align		8
        /*0008*/ 	.dword	_$_str_$_2


//--------------------- .text.triton_poi_fused__native_batch_norm_legit_no_training_relu_3 --------------------------
	.section	.text.triton_poi_fused__native_batch_norm_legit_no_training_relu_3,"ax",@progbits
	.sectionflags	@"SHF_BARRIERS=1"
	.align	128
        .global         triton_poi_fused__native_batch_norm_legit_no_training_relu_3
        .type           triton_poi_fused__native_batch_norm_legit_no_training_relu_3,@function
        .size           triton_poi_fused__native_batch_norm_legit_no_training_relu_3,(.L_x_1 - triton_poi_fused__native_batch_norm_legit_no_training_relu_3)
        .other          triton_poi_fused__native_batch_norm_legit_no_training_relu_3,@"STO_CUDA_ENTRY STV_DEFAULT"
triton_poi_fused__native_batch_norm_legit_no_training_relu_3:
.text.triton_poi_fused__native_batch_norm_legit_no_training_relu_3:
[----:B------:R-:W0:Y:S01]  /*0000*/  LDC R1, c[0x0][0x28] ;  /* 0x00000a00ff017b82 */ /* 0x000e220000000800 */
[----:B------:R-:W1:Y:S07]  /*0010*/  S2R R2, SR_CTAID.Y ;  /* 0x0000000000027919 */ /* 0x000e6e0000002600 */
[----:B------:R-:W2:Y:S01]  /*0020*/  LDC.64 R10, c[0x0][0x220] ;  /* 0x00008800ff0a7b82 */ /* 0x000ea20000000a00 */
[----:B------:R-:W-:Y:S01]  /*0030*/  CS2R R6, SRZ ;  /* 0x0000000000067805 */ /* 0x000fe2000001ff00 */
[----:B------:R-:W-:Y:S01]  /*0040*/  ULDC.64 UR6, c[0x0][0x208] ;  /* 0x0000820000067ab9 */ /* 0x000fe20000000a00 */
[----:B------:R-:W3:Y:S01]  /*0050*/  S2R R0, SR_TID.X ;  /* 0x0000000000007919 */ /* 0x000ee20000002100 */
[----:B------:R-:W4:Y:S04]  /*0060*/  S2R R8, SR_CTAID.X ;  /* 0x0000000000087919 */ /* 0x000f280000002500 */
[----:B------:R-:W5:Y:S08]  /*0070*/  LDC.64 R24, c[0x0][0x210] ;  /* 0x00008400ff187b82 */ /* 0x000f700000000a00 */
[----:B------:R-:W4:Y:S01]  /*0080*/  LDC.64 R20, c[0x0][0x218] ;  /* 0x00008600ff147b82 */ /* 0x000f220000000a00 */
[----:B-1----:R-:W-:-:S02]  /*0090*/  IMAD.SHL.U32 R2, R2, 0x20, RZ ;  /* 0x0000002002027824 */ /* 0x002fc400078e00ff */
[----:B---3--:R-:W-:-:S05]  /*00a0*/  IMAD.SHL.U32 R3, R0, 0x4, RZ ;  /* 0x0000000400037824 */ /* 0x008fca00078e00ff */
[----:B------:R-:W-:-:S04]  /*00b0*/  LOP3.LUT R3, R2, 0x1c, R3, 0xf8, !PT ;  /* 0x0000001c02037812 */ /* 0x000fc800078ef803 */
[C---:B------:R-:W-:Y:S01]  /*00c0*/  ISETP.GE.AND P2, PT, R3.reuse, 0x180, PT ;  /* 0x000001800300780c */ /* 0x040fe20003f46270 */
[----:B------:R-:W-:-:S05]  /*00d0*/  IMAD.HI R4, R3, 0x2aaaaaab, RZ ;  /* 0x2aaaaaab03047827 */ /* 0x000fca00078e02ff */
[----:B------:R-:W-:-:S04]  /*00e0*/  SHF.R.U32.HI R5, RZ, 0x1f, R4 ;  /* 0x0000001fff057819 */ /* 0x000fc80000011604 */
[----:B------:R-:W-:Y:S02]  /*00f0*/  LEA.HI.SX32 R14, R4, R5, 0x1c ;  /* 0x00000005040e7211 */ /* 0x000fe400078fe2ff */
[----:B------:R-:W-:-:S03]  /*0100*/  CS2R R4, SRZ ;  /* 0x0000000000047805 */ /* 0x000fc6000001ff00 */
[----:B------:R-:W-:-:S04]  /*0110*/  IMAD R23, R14, -0x60, R3 ;  /* 0xffffffa00e177824 */ /* 0x000fc800078e0203 */
[----:B--2---:R-:W-:-:S05]  /*0120*/  IMAD.WIDE R10, R23, 0x4, R10 ;  /* 0x00000004170a7825 */ /* 0x004fca00078e020a */
[----:B------:R1:W2:Y:S01]  /*0130*/  @!P2 LDG.E.EL.128 R4, desc[UR6][R10.64] ;  /* 0x000000060a04a981 */ /* 0x0002a2000c2e1d00 */
[----:B------:R-:W-:Y:S01]  /*0140*/  SHF.R.U32.HI R12, RZ, 0x3, R0 ;  /* 0x00000003ff0c7819 */ /* 0x000fe20000011600 */
[----:B----4-:R-:W-:Y:S02]  /*0150*/  IMAD.SHL.U32 R3, R8, 0x20, RZ ;  /* 0x0000002008037824 */ /* 0x010fe400078e00ff */
[----:B------:R-:W-:Y:S01]  /*0160*/  IMAD R9, R14, 0x16860, R23 ;  /* 0x000168600e097824 */ /* 0x000fe200078e0217 */
[----:B------:R-:W-:-:S04]  /*0170*/  SGXT.U32 R12, R12, 0x4 ;  /* 0x000000040c0c781a */ /* 0x000fc80000000000 */
[----:B------:R-:W-:Y:S02]  /*0180*/  LOP3.LUT R8, R3, R12, RZ, 0xfc, !PT ;  /* 0x0000000c03087212 */ /* 0x000fe400078efcff */
[----:B-1----:R-:W-:Y:S02]  /*0190*/  CS2R R10, SRZ ;  /* 0x00000000000a7805 */ /* 0x002fe4000001ff00 */
[----:B------:R-:W-:Y:S02]  /*01a0*/  LOP3.LUT R12, R3, 0x10, R12, 0xfe, !PT ;  /* 0x00000010030c7812 */ /* 0x000fe400078efe0c */
[C---:B------:R-:W-:Y:S01]  /*01b0*/  ISETP.LT.AND P0, PT, R8.reuse, 0x3c1, !P2 ;  /* 0x000003c10800780c */ /* 0x040fe20005701270 */
[----:B------:R-:W-:Y:S01]  /*01c0*/  IMAD R27, R8, 0x60, R9 ;  /* 0x00000060081b7824 */ /* 0x000fe200078e0209 */
[----:B------:R-:W-:Y:S02]  /*01d0*/  ISETP.LT.AND P1, PT, R12, 0x3c1, !P2 ;  /* 0x000003c10c00780c */ /* 0x000fe40005721270 */
[----:B------:R-:W-:Y:S01]  /*01e0*/  CS2R R8, SRZ ;  /* 0x0000000000087805 */ /* 0x000fe2000001ff00 */
[----:B------:R-:W-:-:S02]  /*01f0*/  VIADD R13, R27, 0x600 ;  /* 0x000006001b0d7836 */ /* 0x000fc40000000000 */
[----:B-----5:R-:W-:Y:S01]  /*0200*/  IMAD.WIDE R26, R27, 0x4, R24 ;  /* 0x000000041b1a7825 */ /* 0x020fe200078e0218 */
[----:B------:R-:W-:-:S03]  /*0210*/  CS2R R14, SRZ ;  /* 0x00000000000e7805 */ /* 0x000fc6000001ff00 */
[----:B------:R-:W-:Y:S01]  /*0220*/  IMAD.WIDE R24, R13, 0x4, R24 ;  /* 0x000000040d187825 */ /* 0x000fe200078e0218 */
[----:B------:R-:W-:Y:S01]  /*0230*/  CS2R R12, SRZ ;  /* 0x00000000000c7805 */ /* 0x000fe2000001ff00 */
[----:B------:R-:W3:Y:S01]  /*0240*/  @P0 LDG.E.EL.128 R8, desc[UR6][R26.64] ;  /* 0x000000061a080981 */ /* 0x000ee2000c2e1d00 */
[----:B------:R-:W-:Y:S01]  /*0250*/  CS2R R16, SRZ ;  /* 0x0000000000107805 */ /* 0x000fe2000001ff00 */
[----:B0-----:R-:W-:Y:S01]  /*0260*/  IMAD.WIDE R20, R23, 0x4, R20 ;  /* 0x0000000417147825 */ /* 0x001fe200078e0214 */
[----:B------:R-:W-:-:S04]  /*0270*/  CS2R R18, SRZ ;  /* 0x0000000000127805 */ /* 0x000fc8000001ff00 */
[----:B------:R0:W3:Y:S04]  /*0280*/  @!P2 LDG.E.EL.128 R12, desc[UR6][R20.64] ;  /* 0x00000006140ca981 */ /* 0x0000e8000c2e1d00 */
[----:B------:R1:W4:Y:S01]  /*0290*/  @P1 LDG.E.EL.128 R16, desc[UR6][R24.64] ;  /* 0x0000000618101981 */ /* 0x000322000c2e1d00 */
[----:B0-----:R-:W0:Y:S08]  /*02a0*/  LDC.64 R20, c[0x0][0x230] ;  /* 0x00008c00ff147b82 */ /* 0x001e300000000a00 */
[----:B-1----:R-:W1:Y:S01]  /*02b0*/  LDC.64 R24, c[0x0][0x228] ;  /* 0x00008a00ff187b82 */ /* 0x002e620000000a00 */
[----:B0-----:R-:W-:-:S04]  /*02c0*/  IMAD.WIDE R20, R23, 0x4, R20 ;  /* 0x0000000417147825 */ /* 0x001fc800078e0214 */
[----:B-1----:R-:W-:-:S04]  /*02d0*/  IMAD.WIDE R24, R23, 0x4, R24 ;  /* 0x0000000417187825 */ /* 0x002fc800078e0218 */
[----:B--2---:R-:W-:Y:S01]  /*02e0*/  FADD R4, R4, 0.0010000000474974513054 ;  /* 0x3a83126f04047421 */ /* 0x004fe20000000000 */
[----:B------:R-:W-:-:S03]  /*02f0*/  FADD R5, R5, 0.0010000000474974513054 ;  /* 0x3a83126f05057421 */ /* 0x000fc60000000000 */
[----:B------:R-:W0:Y:S08]  /*0300*/  MUFU.SQRT R27, R4 ;  /* 0x00000004001b7308 */ /* 0x000e300000002000 */
[----:B------:R1:W2:Y:S01]  /*0310*/  MUFU.SQRT R22, R5 ;  /* 0x0000000500167308 */ /* 0x0002a20000002000 */
[C---:B0-----:R-:W-:Y:S02]  /*0320*/  FSETP.GT.AND P0, PT, R27.reuse, 8.50705917302346158658e+37, PT ;  /* 0x7e8000001b00780b */ /* 0x041fe40003f04000 */
[----:B------:R-:W-:Y:S01]  /*0330*/  FSETP.GEU.AND P3, PT, R27, 1.175494350822287508e-38, PT ;  /* 0x008000001b00780b */ /* 0x000fe20003f6e000 */
[----:B-1----:R-:W-:Y:S01]  /*0340*/  IMAD.MOV.U32 R5, RZ, RZ, 0x3e800000 ;  /* 0x3e800000ff057424 */ /* 0x002fe200078e00ff */
[----:B--2---:R-:W-:-:S02]  /*0350*/  FSETP.GT.AND P1, PT, R22, 8.50705917302346158658e+37, PT ;  /* 0x7e8000001600780b */ /* 0x004fc40003f24000 */
[----:B------:R-:W-:Y:S02]  /*0360*/  FSETP.GEU.AND P4, PT, R22, 1.175494350822287508e-38, PT ;  /* 0x008000001600780b */ /* 0x000fe40003f8e000 */
[----:B------:R-:W-:-:S05]  /*0370*/  FSEL R29, R5, 1, P1 ;  /* 0x3f800000051d7808 */ /* 0x000fca0000800000 */
[----:B------:R-:W-:Y:S01]  /*0380*/  @P0 FMUL R27, R27, 0.25 ;  /* 0x3e8000001b1b0820 */ /* 0x000fe20000400000 */
[----:B---3--:R-:W-:Y:S01]  /*0390*/  FADD R4, -R12, R8 ;  /* 0x000000080c047221 */ /* 0x008fe20000000100 */
[----:B------:R-:W-:Y:S01]  /*03a0*/  FADD R26, -R14, R10 ;  /* 0x0000000a0e1a7221 */ /* 0x000fe20000000100 */
[----:B------:R-:W-:Y:S01]  /*03b0*/  FADD R28, -R15, R11 ;  /* 0x0000000b0f1c7221 */ /* 0x000fe20000000100 */
[----:B------:R-:W-:Y:S01]  /*03c0*/  @!P3 FMUL R27, R27, 16777216 ;  /* 0x4b8000001b1bb820 */ /* 0x000fe20000400000 */
[----:B----4-:R-:W-:Y:S01]  /*03d0*/  FADD R16, -R12, R16 ;  /* 0x000000100c107221 */ /* 0x010fe20000000100 */
[----:B------:R-:W-:Y:S01]  /*03e0*/  FSEL R12, R5, 1, P0 ;  /* 0x3f800000050c7808 */ /* 0x000fe20000000000 */
[----:B------:R-:W-:Y:S01]  /*03f0*/  FADD R17, -R13, R17 ;  /* 0x000000110d117221 */ /* 0x000fe20000000100 */
[----:B------:R-:W-:Y:S01]  /*0400*/  @P1 FMUL R22, R22, 0.25 ;  /* 0x3e80000016161820 */ /* 0x000fe20000400000 */
[----:B------:R-:W-:Y:S01]  /*0410*/  FADD R18, -R14, R18 ;  /* 0x000000120e127221 */ /* 0x000fe20000000100 */
[----:B------:R-:W0:Y:S01]  /*0420*/  MUFU.RCP R27, R27 ;  /* 0x0000001b001b7308 */ /* 0x000e220000001000 */
[----:B------:R-:W-:Y:S01]  /*0430*/  @!P3 FMUL R12, R12, 16777216 ;  /* 0x4b8000000c0cb820 */ /* 0x000fe20000400000 */
[----:B------:R-:W-:Y:S01]  /*0440*/  @!P4 FMUL R22, R22, 16777216 ;  /* 0x4b8000001616c820 */ /* 0x000fe20000400000 */
[----:B------:R-:W-:Y:S01]  /*0450*/  @!P4 FMUL R29, R29, 16777216 ;  /* 0x4b8000001d1dc820 */ /* 0x000fe20000400000 */
[----:B------:R-:W-:Y:S01]  /*0460*/  FADD R19, -R15, R19 ;  /* 0x000000130f137221 */ /* 0x000fe20000000100 */
[----:B------:R-:W-:-:S03]  /*0470*/  CS2R R10, SRZ ;  /* 0x00000000000a7805 */ /* 0x000fc6000001ff00 */
[----:B------:R1:W2:Y:S01]  /*0480*/  MUFU.RCP R8, R22 ;  /* 0x0000001600087308 */ /* 0x0002a20000001000 */
[----:B------:R-:W-:Y:S01]  /*0490*/  CS2R R14, SRZ ;  /* 0x00000000000e7805 */ /* 0x000fe2000001ff00 */
[----:B0-----:R-:W-:Y:S01]  /*04a0*/  FMUL R27, R27, R12 ;  /* 0x0000000c1b1b7220 */ /* 0x001fe20000400000 */
[----:B-1----:R-:W-:Y:S01]  /*04b0*/  FADD R22, -R13, R9 ;  /* 0x000000090d167221 */ /* 0x002fe20000000100 */
[----:B------:R-:W-:Y:S01]  /*04c0*/  CS2R R12, SRZ ;  /* 0x00000000000c7805 */ /* 0x000fe2000001ff00 */
[----:B--2---:R-:W-:Y:S01]  /*04d0*/  FMUL R29, R8, R29 ;  /* 0x0000001d081d7220 */ /* 0x004fe20000400000 */
[----:B------:R-:W-:-:S04]  /*04e0*/  CS2R R8, SRZ ;  /* 0x0000000000087805 */ /* 0x000fc8000001ff00 */
[----:B------:R-:W2:Y:S04]  /*04f0*/  @!P2 LDG.E.EL.128 R12, desc[UR6][R20.64] ;  /* 0x00000006140ca981 */ /* 0x000ea8000c2e1d00 */
[----:B------:R0:W2:Y:S01]  /*0500*/  @!P2 LDG.E.EL.128 R8, desc[UR6][R24.64] ;  /* 0x000000061808a981 */ /* 0x0000a2000c2e1d00 */
[----:B------:R-:W-:-:S06]  /*0510*/  FADD R7, R7, 0.0010000000474974513054 ;  /* 0x3a83126f07077421 */ /* 0x000fcc0000000000 */
[----:B------:R-:W1:Y:S01]  /*0520*/  MUFU.SQRT R7, R7 ;  /* 0x0000000700077308 */ /* 0x000e620000002000 */
[----:B------:R-:W-:Y:S02]  /*0530*/  FADD R23, R6, 0.0010000000474974513054 ;  /* 0x3a83126f06177421 */ /* 0x000fe40000000000 */
[----:B------:R-:W3:Y:S05]  /*0540*/  S2R R6, SR_TID.X ;  /* 0x0000000000067919 */ /* 0x000eea0000002100 */
[----:B0-----:R-:W0:Y:S01]  /*0550*/  MUFU.SQRT R24, R23 ;  /* 0x0000001700187308 */ /* 0x001e220000002000 */
[C---:B-1----:R-:W-:Y:S02]  /*0560*/  FSETP.GT.AND P1, PT, R7.reuse, 8.50705917302346158658e+37, PT ;  /* 0x7e8000000700780b */ /* 0x042fe40003f24000 */
[----:B------:R-:W-:Y:S01]  /*0570*/  FSETP.GEU.AND P3, PT, R7, 1.175494350822287508e-38, PT ;  /* 0x008000000700780b */ /* 0x000fe20003f6e000 */
[----:B------:R-:W1:Y:S01]  /*0580*/  S2UR UR5, SR_CgaCtaId ;  /* 0x00000000000579c3 */ /* 0x000e620000008800 */
[----:B0-----:R-:W-:-:S09]  /*0590*/  FSETP.GT.AND P0, PT, R24, 8.50705917302346158658e+37, PT ;  /* 0x7e8000001800780b */ /* 0x001fd20003f04000 */
[----:B------:R-:W-:Y:S01]  /*05a0*/  @P1 FMUL R7, R7, 0.25 ;  /* 0x3e80000007071820 */ /* 0x000fe20000400000 */
[----:B------:R-:W-:-:S03]  /*05b0*/  FSETP.GEU.AND P2, PT, R24, 1.175494350822287508e-38, PT ;  /* 0x008000001800780b */ /* 0x000fc60003f4e000 */
[----:B------:R-:W-:Y:S01]  /*05c0*/  @!P3 FMUL R7, R7, 16777216 ;  /* 0x4b8000000707b820 */ /* 0x000fe20000400000 */
[C---:B------:R-:W-:Y:S01]  /*05d0*/  FMUL R21, R27.reuse, R16 ;  /* 0x000000101b157220 */ /* 0x040fe20000400000 */
[----:B------:R-:W-:Y:S02]  /*05e0*/  FMUL R27, R27, R4 ;  /* 0x000000041b1b7220 */ /* 0x000fe40000400000 */
[----:B------:R-:W0:Y:S01]  /*05f0*/  MUFU.RCP R20, R7 ;  /* 0x0000000700147308 */ /* 0x000e220000001000 */
[C---:B------:R-:W-:Y:S01]  /*0600*/  FSEL R16, R5.reuse, 1, P0 ;  /* 0x3f80000005107808 */ /* 0x040fe20000000000 */
[----:B------:R-:W-:Y:S01]  /*0610*/  @P0 FMUL R24, R24, 0.25 ;  /* 0x3e80000018180820 */ /* 0x000fe20000400000 */
[----:B------:R-:W-:Y:S01]  /*0620*/  FSEL R5, R5, 1, P1 ;  /* 0x3f80000005057808 */ /* 0x000fe20000800000 */
[----:B------:R-:W-:Y:S02]  /*0630*/  UMOV UR4, 0x400 ;  /* 0x0000040000047882 */ /* 0x000fe40000000000 */
[----:B------:R-:W-:-:S02]  /*0640*/  @!P2 FMUL R24, R24, 16777216 ;  /* 0x4b8000001818a820 */ /* 0x000fc40000400000 */
[----:B------:R-:W-:Y:S01]  /*0650*/  @!P3 FMUL R5, R5, 16777216 ;  /* 0x4b8000000505b820 */ /* 0x000fe20000400000 */
[----:B-1----:R-:W-:Y:S01]  /*0660*/  UPRMT UR4, UR5, 0x654, UR4 ;  /* 0x0000065405047896 */ /* 0x002fe20008000004 */
[----:B------:R-:W1:Y:S02]  /*0670*/  MUFU.RCP R23, R24 ;  /* 0x0000001800177308 */ /* 0x000e640000001000 */
[----:B0-----:R-:W-:Y:S01]  /*0680*/  FMUL R20, R20, R5 ;  /* 0x0000000514147220 */ /* 0x001fe20000400000 */
[----:B------:R-:W-:-:S04]  /*0690*/  @!P2 FMUL R16, R16, 16777216 ;  /* 0x4b8000001010a820 */ /* 0x000fc80000400000 */
[----:B-1----:R-:W-:Y:S01]  /*06a0*/  FMUL R23, R23, R16 ;  /* 0x0000001017177220 */ /* 0x002fe20000400000 */
[----:B------:R-:W-:Y:S01]  /*06b0*/  LOP3.LUT R3, R3, 0x1f, R0, 0xf8, !PT ;  /* 0x0000001f03037812 */ /* 0x000fe200078ef800 */
[----:B------:R-:W-:Y:S01]  /*06c0*/  FMUL R28, R20, R28 ;  /* 0x0000001c141c7220 */ /* 0x000fe20000400000 */
[-CC-:B--2---:R-:W-:Y:S01]  /*06d0*/  FFMA R4, R27, R8.reuse, R12.reuse ;  /* 0x000000081b047223 */ /* 0x184fe2000000000c */
[----:B------:R-:W-:Y:S01]  /*06e0*/  FFMA R8, R21, R8, R12 ;  /* 0x0000000815087223 */ /* 0x000fe2000000000c */
[----:B---3--:R-:W-:Y:S01]  /*06f0*/  IMAD.SHL.U32 R12, R6, 0x80, RZ ;  /* 0x00000080060c7824 */ /* 0x008fe200078e00ff */
[----:B------:R-:W-:-:S04]  /*0700*/  SHF.R.U32.HI R21, RZ, 0x3, R6 ;  /* 0x00000003ff157819 */ /* 0x000fc80000011606 */
[----:B------:R-:W-:Y:S02]  /*0710*/  SGXT.U32 R21, R21, 0x4 ;  /* 0x000000041515781a */ /* 0x000fe40000000000 */
[----:B------:R-:W-:-:S04]  /*0720*/  LOP3.LUT R12, R12, 0x380, RZ, 0xc0, !PT ;  /* 0x000003800c0c7812 */ /* 0x000fc800078ec0ff */
[C---:B------:R-:W-:Y:S02]  /*0730*/  LOP3.LUT R5, R12.reuse, R21, RZ, 0xfc, !PT ;  /* 0x000000150c057212 */ /* 0x040fe400078efcff */
[----:B------:R-:W-:-:S04]  /*0740*/  LOP3.LUT R21, R12, 0x40, RZ, 0xfc, !PT ;  /* 0x000000400c157812 */ /* 0x000fc800078efcff */
[----:B------:R-:W-:Y:S02]  /*0750*/  LEA.HI R24, R21, UR4, RZ, 0x1d ;  /* 0x0000000415187c11 */ /* 0x000fe4000f8fe8ff */
[----:B------:R-:W-:-:S04]  /*0760*/  SHF.R.U32.HI R21, RZ, 0x5, R0 ;  /* 0x00000005ff157819 */ /* 0x000fc80000011600 */
[----:B------:R-:W-:-:S04]  /*0770*/  SGXT.U32 R21, R21, 0x2 ;  /* 0x000000021515781a */ /* 0x000fc80000000000 */
[----:B------:R-:W-:Y:S01]  /*0780*/  LOP3.LUT R2, R21, R2, RZ, 0xfc, !PT ;  /* 0x0000000215027212 */ /* 0x000fe200078efcff */
[----:B------:R-:W-:Y:S01]  /*0790*/  FMUL R21, R23, R18 ;  /* 0x0000001217157220 */ /* 0x000fe20000400000 */
[C---:B------:R-:W-:Y:S02]  /*07a0*/  LOP3.LUT R7, R12.reuse, 0x20, RZ, 0xfc, !PT ;  /* 0x000000200c077812 */ /* 0x040fe400078efcff */
[----:B------:R-:W-:Y:S01]  /*07b0*/  LOP3.LUT R25, R12, 0x60, RZ, 0xfc, !PT ;  /* 0x000000600c197812 */ /* 0x000fe200078efcff */
[----:B------:R-:W-:Y:S01]  /*07c0*/  IMAD.HI R18, R2, 0x2aaaaaab, RZ ;  /* 0x2aaaaaab02127827 */ /* 0x000fe200078e02ff */
[----:B------:R-:W-:Y:S02]  /*07d0*/  LEA.HI R16, R12, UR4, RZ, 0x1d ;  /* 0x000000040c107c11 */ /* 0x000fe4000f8fe8ff */
[----:B------:R-:W-:Y:S01]  /*07e0*/  LEA.HI R12, R7, UR4, RZ, 0x1d ;  /* 0x00000004070c7c11 */ /* 0x000fe2000f8fe8ff */
[----:B------:R-:W-:Y:S02]  /*07f0*/  IMAD R7, R5, 0x4, R24 ;  /* 0x0000000405077824 */ /* 0x000fe400078e0218 */
[----:B------:R-:W-:Y:S01]  /*0800*/  FMUL R24, R29, R17 ;  /* 0x000000111d187220 */ /* 0x000fe20000400000 */
[----:B------:R-:W-:Y:S01]  /*0810*/  FMUL R23, R23, R26 ;  /* 0x0000001a17177220 */ /* 0x000fe20000400000 */
[----:B------:R-:W-:Y:S01]  /*0820*/  SHF.R.U32.HI R17, RZ, 0x1f, R18 ;  /* 0x0000001fff117819 */ /* 0x000fe20000011612 */
[----:B------:R-:W-:Y:S01]  /*0830*/  FMUL R26, R29, R22 ;  /* 0x000000161d1a7220 */ /* 0x000fe20000400000 */
[----:B------:R-:W-:-:S02]  /*0840*/  LEA.HI R25, R25, UR4, RZ, 0x1d ;  /* 0x0000000419197c11 */ /* 0x000fc4000f8fe8ff */
[----:B------:R-:W-:Y:S01]  /*0850*/  LEA.HI.SX32 R17, R18, R17, 0x1c ;  /* 0x0000001112117211 */ /* 0x000fe200078fe2ff */
[-CC-:B------:R-:W-:Y:S01]  /*0860*/  FFMA R18, R26, R9.reuse, R13.reuse ;  /* 0x000000091a127223 */ /* 0x180fe2000000000d */
[----:B------:R-:W-:Y:S01]  /*0870*/  FFMA R13, R24, R9, R13 ;  /* 0x00000009180d7223 */ /* 0x000fe2000000000d */
[----:B------:R-:W-:Y:S02]  /*0880*/  SHF.R.U32.HI R9, RZ, 0x3, R0 ;  /* 0x00000003ff097819 */ /* 0x000fe40000011600 */
[----:B------:R-:W-:Y:S01]  /*0890*/  LOP3.LUT R0, R6, 0x7f, RZ, 0xc0, !PT ;  /* 0x0000007f06007812 */ /* 0x000fe200078ec0ff */
[C---:B------:R-:W-:Y:S02]  /*08a0*/  IMAD R16, R5.reuse, 0x4, R16 ;  /* 0x0000000405107824 */ /* 0x040fe400078e0210 */
[----:B------:R-:W-:Y:S01]  /*08b0*/  FMUL R22, R20, R19 ;  /* 0x0000001314167220 */ /* 0x000fe20000400000 */
[C---:B------:R-:W-:Y:S02]  /*08c0*/  IMAD R12, R5.reuse, 0x4, R12 ;  /* 0x00000004050c7824 */ /* 0x040fe400078e020c */
[----:B------:R-:W-:Y:S01]  /*08d0*/  IMAD R5, R5, 0x4, R25 ;  /* 0x0000000405057824 */ /* 0x000fe200078e0219 */
[----:B------:R-:W-:Y:S01]  /*08e0*/  LOP3.LUT R25, R0, 0x280, RZ, 0xfc, !PT ;  /* 0x0000028000197812 */ /* 0x000fe200078efcff */
[----:B------:R-:W-:Y:S01]  /*08f0*/  FFMA R20, R21, R10, R14 ;  /* 0x0000000a15147223 */ /* 0x000fe2000000000e */
[-CC-:B------:R-:W-:Y:S01]  /*0900*/  FFMA R21, R28, R11.reuse, R15.reuse ;  /* 0x0000000b1c157223 */ /* 0x180fe2000000000f */
[----:B------:R-:W-:Y:S01]  /*0910*/  FFMA R22, R22, R11, R15 ;  /* 0x0000000b16167223 */ /* 0x000fe2000000000f */
[----:B------:R-:W-:-:S02]  /*0920*/  LOP3.LUT R11, R0, 0x180, RZ, 0xfc, !PT ;  /* 0x00000180000b7812 */ /* 0x000fc400078efcff */
[C---:B------:R-:W-:Y:S02]  /*0930*/  LOP3.LUT R15, R0.reuse, 0x200, RZ, 0xfc, !PT ;  /* 0x00000200000f7812 */ /* 0x040fe400078efcff */
[----:B------:R-:W-:Y:S02]  /*0940*/  SHF.R.U32.HI R25, RZ, 0x3, R25 ;  /* 0x00000003ff197819 */ /* 0x000fe40000011619 */
[----:B------:R-:W-:Y:S02]  /*0950*/  LOP3.LUT R27, R0, 0x300, RZ, 0xfc, !PT ;  /* 0x00000300001b7812 */ /* 0x000fe400078efcff */
[----:B------:R-:W-:Y:S02]  /*0960*/  SHF.R.U32.HI R11, RZ, 0x3, R11 ;  /* 0x00000003ff0b7819 */ /* 0x000fe4000001160b */
[----:B------:R-:W-:Y:S02]  /*0970*/  SHF.R.U32.HI R15, RZ, 0x3, R15 ;  /* 0x00000003ff0f7819 */ /* 0x000fe4000001160f */
[----:B------:R-:W-:-:S02]  /*0980*/  LOP3.LUT R25, R25, 0x5c, RZ, 0xc0, !PT ;  /* 0x0000005c19197812 */ /* 0x000fc400078ec0ff */
[----:B------:R-:W-:Y:S02]  /*0990*/  SHF.R.U32.HI R27, RZ, 0x3, R27 ;  /* 0x00000003ff1b7819 */ /* 0x000fe4000001161b */
[----:B------:R-:W-:Y:S01]  /*09a0*/  FSETP.GEU.AND P0, PT, R4, RZ, PT ;  /* 0x000000ff0400720b */ /* 0x000fe20003f0e000 */
[----:B------:R-:W-:Y:S01]  /*09b0*/  FFMA R19, R23, R10, R14 ;  /* 0x0000000a17137223 */ /* 0x000fe2000000000e */
[----:B------:R-:W-:Y:S01]  /*09c0*/  LOP3.LUT R11, R11, 0x3c, RZ, 0xc0, !PT ;  /* 0x0000003c0b0b7812 */ /* 0x000fe200078ec0ff */
[----:B------:R-:W-:Y:S01]  /*09d0*/  VIADD R25, R25, UR4 ;  /* 0x0000000419197c36 */ /* 0x000fe20008000000 */
[----:B------:R-:W-:Y:S02]  /*09e0*/  LOP3.LUT R15, R15, 0x4c, RZ, 0xc0, !PT ;  /* 0x0000004c0f0f7812 */ /* 0x000fe400078ec0ff */
[----:B------:R-:W-:Y:S02]  /*09f0*/  LOP3.LUT R9, R9, 0xc, RZ, 0xc0, !PT ;  /* 0x0000000c09097812 */ /* 0x000fe400078ec0ff */
[----:B------:R-:W-:-:S02]  /*0a00*/  LOP3.LUT R27, R27, 0x6c, RZ, 0xc0, !PT ;  /* 0x0000006c1b1b7812 */ /* 0x000fc400078ec0ff */
[----:B------:R-:W-:Y:S02]  /*0a10*/  FSEL R4, R4, RZ, P0 ;  /* 0x000000ff04047208 */ /* 0x000fe40000000000 */
[----:B------:R-:W-:Y:S01]  /*0a20*/  FSETP.GEU.AND P0, PT, R18, RZ, PT ;  /* 0x000000ff1200720b */ /* 0x000fe20003f0e000 */
[----:B------:R-:W-:Y:S01]  /*0a30*/  VIADD R11, R11, UR4 ;  /* 0x000000040b0b7c36 */ /* 0x000fe20008000000 */
[C---:B------:R-:W-:Y:S01]  /*0a40*/  LOP3.LUT R10, R0.reuse, 0x100, RZ, 0xfc, !PT ;  /* 0x00000100000a7812 */ /* 0x040fe200078efcff */
[----:B------:R-:W-:Y:S01]  /*0a50*/  VIADD R15, R15, UR4 ;  /* 0x000000040f0f7c36 */ /* 0x000fe20008000000 */
[----:B------:R-:W-:Y:S01]  /*0a60*/  FSETP.GEU.AND P3, PT, R19, RZ, PT ;  /* 0x000000ff1300720b */ /* 0x000fe20003f6e000 */
[----:B------:R-:W-:Y:S01]  /*0a70*/  IMAD R14, R0, 0x4, R25 ;  /* 0x00000004000e7824 */ /* 0x000fe200078e0219 */
[----:B------:R-:W-:Y:S01]  /*0a80*/  FSEL R25, R18, RZ, P0 ;  /* 0x000000ff12197208 */ /* 0x000fe20000000000 */
[----:B------:R-:W-:Y:S01]  /*0a90*/  VIADD R23, R9, UR4 ;  /* 0x0000000409177c36 */ /* 0x000fe20008000000 */
[----:B------:R-:W-:Y:S01]  /*0aa0*/  FSETP.GEU.AND P1, PT, R8, RZ, PT ;  /* 0x000000ff0800720b */ /* 0x000fe20003f2e000 */
[----:B------:R-:W-:Y:S01]  /*0ab0*/  VIADD R27, R27, UR4 ;  /* 0x000000041b1b7c36 */ /* 0x000fe20008000000 */
[----:B------:R-:W-:Y:S01]  /*0ac0*/  SHF.R.U32.HI R9, RZ, 0x3, R10 ;  /* 0x00000003ff097819 */ /* 0x000fe2000001160a */
[C---:B------:R-:W-:Y:S01]  /*0ad0*/  IMAD R10, R0.reuse, 0x4, R11 ;  /* 0x00000004000a7824 */ /* 0x040fe200078e020b */
[----:B------:R-:W-:Y:S01]  /*0ae0*/  FSETP.GEU.AND P0, PT, R13, RZ, PT ;  /* 0x000000ff0d00720b */ /* 0x000fe20003f0e000 */
[C---:B------:R-:W-:Y:S01]  /*0af0*/  IMAD R11, R0.reuse, 0x4, R15 ;  /* 0x00000004000b7824 */ /* 0x040fe200078e020f */
[----:B------:R-:W-:Y:S01]  /*0b00*/  FSETP.GEU.AND P2, PT, R21, RZ, PT ;  /* 0x000000ff1500720b */ /* 0x000fe20003f4e000 */
[----:B------:R-:W-:Y:S01]  /*0b10*/  IMAD R15, R0, 0x4, R27 ;  /* 0x00000004000f7824 */ /* 0x000fe200078e021b */
[----:B------:R-:W-:-:S02]  /*0b20*/  FSEL R18, R19, RZ, P3 ;  /* 0x000000ff13127208 */ /* 0x000fc40001800000 */
[----:B------:R-:W-:Y:S02]  /*0b30*/  FSEL R19, R8, RZ, P1 ;  /* 0x000000ff08137208 */ /* 0x000fe40000800000 */
[----:B------:R-:W-:Y:S02]  /*0b40*/  FSEL R27, R13, RZ, P0 ;  /* 0x000000ff0d1b7208 */ /* 0x000fe40000000000 */
[----:B------:R-:W-:Y:S02]  /*0b50*/  FSETP.GEU.AND P1, PT, R20, RZ, PT ;  /* 0x000000ff1400720b */ /* 0x000fe40003f2e000 */
[----:B------:R-:W-:Y:S02]  /*0b60*/  FSEL R26, R21, RZ, P2 ;  /* 0x000000ff151a7208 */ /* 0x000fe40001000000 */
[----:B------:R-:W-:Y:S01]  /*0b70*/  FSETP.GEU.AND P0, PT, R22, RZ, PT ;  /* 0x000000ff1600720b */ /* 0x000fe20003f0e000 */
[----:B------:R-:W-:Y:S01]  /*0b80*/  STS [R16], R4 ;  /* 0x0000000410007388 */ /* 0x000fe20000000800 */
[----:B------:R-:W-:-:S02]  /*0b90*/  FSEL R28, R20, RZ, P1 ;  /* 0x000000ff141c7208 */ /* 0x000fc40000800000 */
[----:B------:R-:W-:Y:S01]  /*0ba0*/  FSEL R22, R22, RZ, P0 ;  /* 0x000000ff16167208 */ /* 0x000fe20000000000 */
[----:B------:R-:W-:Y:S04]  /*0bb0*/  STS [R12+0x80], R25 ;  /* 0x000080190c007388 */ /* 0x000fe80000000800 */
[----:B------:R0:W-:Y:S04]  /*0bc0*/  STS [R7+0x100], R18 ;  /* 0x0001001207007388 */ /* 0x0001e80000000800 */
[----:B------:R-:W-:Y:S04]  /*0bd0*/  STS [R5+0x180], R26 ;  /* 0x0001801a05007388 */ /* 0x000fe80000000800 */
[----:B------:R-:W-:Y:S04]  /*0be0*/  STS [R16+0x40], R19 ;  /* 0x0000401310007388 */ /* 0x000fe80000000800 */
[----:B------:R1:W-:Y:S04]  /*0bf0*/  STS [R12+0xc0], R27 ;  /* 0x0000c01b0c007388 */ /* 0x0003e80000000800 */
[----:B------:R-:W-:Y:S04]  /*0c00*/  STS [R7+0x140], R28 ;  /* 0x0001401c07007388 */ /* 0x000fe80000000800 */
[----:B------:R2:W-:Y:S01]  /*0c10*/  STS [R5+0x1c0], R22 ;  /* 0x0001c01605007388 */ /* 0x0005e20000000800 */
[----:B------:R-:W-:Y:S01]  /*0c20*/  BAR.SYNC.DEFER_BLOCKING 0x0 ;  /* 0x0000000000007b1d */ /* 0x000fe20000010000 */
[----:B------:R-:W-:Y:S01]  /*0c30*/  IMAD R23, R0, 0x4, R23 ;  /* 0x0000000400177824 */ /* 0x000fe200078e0217 */
[----:B------:R-:W-:-:S02]  /*0c40*/  LOP3.LUT R24, R2, 0x8, RZ, 0xfc, !PT ;  /* 0x0000000802187812 */ /* 0x000fc400078efcff */
[----:B------:R-:W-:Y:S02]  /*0c50*/  LOP3.LUT R8, R2, 0xc, RZ, 0xfc, !PT ;  /* 0x0000000c02087812 */ /* 0x000fe400078efcff */
[----:B------:R-:W-:Y:S01]  /*0c60*/  LOP3.LUT R6, R0, 0x80, RZ, 0xfc, !PT ;  /* 0x0000008000067812 */ /* 0x000fe200078efcff */
[----:B0-----:R-:W-:Y:S01]  /*0c70*/  IMAD.HI R18, R24, 0x2aaaaaab, RZ ;  /* 0x2aaaaaab18127827 */ /* 0x001fe200078e02ff */
[----:B------:R-:W-:-:S03]  /*0c80*/  LOP3.LUT R13, R2, 0x4, RZ, 0xfc, !PT ;  /* 0x00000004020d7812 */ /* 0x000fc600078efcff */
[----:B------:R-:W-:Y:S01]  /*0c90*/  IMAD.HI R21, R8, 0x2aaaaaab, RZ ;  /* 0x2aaaaaab08157827 */ /* 0x000fe200078e02ff */
[----:B------:R-:W-:Y:S02]  /*0ca0*/  SHF.R.U32.HI R6, RZ, 0x3, R6 ;  /* 0x00000003ff067819 */ /* 0x000fe40000011606 */
[----:B-1----:R-:W-:Y:S01]  /*0cb0*/  LOP3.LUT R12, R2, 0x18, RZ, 0xfc, !PT ;  /* 0x00000018020c7812 */ /* 0x002fe200078efcff */
[----:B------:R-:W-:Y:S01]  /*0cc0*/  IMAD.HI R20, R13, 0x2aaaaaab, RZ ;  /* 0x2aaaaaab0d147827 */ /* 0x000fe200078e02ff */
[----:B------:R-:W-:Y:S02]  /*0cd0*/  SHF.R.U32.HI R19, RZ, 0x1f, R18 ;  /* 0x0000001fff137819 */ /* 0x000fe40000011612 */
[----:B------:R-:W-:Y:S01]  /*0ce0*/  SHF.R.U32.HI R4, RZ, 0x1f, R21 ;  /* 0x0000001fff047819 */ /* 0x000fe20000011615 */
[----:B------:R-:W0:Y:S01]  /*0cf0*/  LDS R23, [R23] ;  /* 0x0000000017177984 */ /* 0x000e220000000800 */
[----:B------:R-:W-:Y:S02]  /*0d00*/  LOP3.LUT R6, R6, 0x1c, RZ, 0xc0, !PT ;  /* 0x0000001c06067812 */ /* 0x000fe400078ec0ff */
[----:B------:R-:W-:-:S02]  /*0d10*/  LOP3.LUT R9, R9, 0x2c, RZ, 0xc0, !PT ;  /* 0x0000002c09097812 */ /* 0x000fc400078ec0ff */
[----:B------:R-:W-:Y:S01]  /*0d20*/  ISETP.GE.AND P0, PT, R3, 0x3c1, PT ;  /* 0x000003c10300780c */ /* 0x000fe20003f06270 */
[----:B--2---:R-:W-:Y:S01]  /*0d30*/  IMAD R22, R17, -0x60, R2 ;  /* 0xffffffa011167824 */ /* 0x004fe200078e0202 */
[----:B------:R-:W-:Y:S01]  /*0d40*/  LEA.HI.SX32 R7, R18, R19, 0x1c ;  /* 0x0000001312077211 */ /* 0x000fe200078fe2ff */
[----:B------:R-:W-:Y:S01]  /*0d50*/  IMAD.HI R19, R12, 0x2aaaaaab, RZ ;  /* 0x2aaaaaab0c137827 */ /* 0x000fe200078e02ff */
[----:B------:R-:W-:Y:S01]  /*0d60*/  SHF.R.U32.HI R25, RZ, 0x1f, R20 ;  /* 0x0000001fff197819 */ /* 0x000fe20000011614 */
[----:B------:R-:W-:Y:S01]  /*0d70*/  LDS R10, [R10+0x600] ;  /* 0x000600000a0a7984 */ /* 0x000fe20000000800 */
[----:B------:R-:W-:Y:S01]  /*0d80*/  LEA.HI.SX32 R21, R21, R4, 0x1c ;  /* 0x0000000415157211 */ /* 0x000fe200078fe2ff */
[----:B------:R-:W-:Y:S01]  /*0d90*/  VIADD R6, R6, UR4 ;  /* 0x0000000406067c36 */ /* 0x000fe20008000000 */
[----:B------:R-:W1:Y:S01]  /*0da0*/  LDC.64 R4, c[0x0][0x238] ;  /* 0x00008e00ff047b82 */ /* 0x000e620000000a00 */
[----:B------:R-:W-:Y:S01]  /*0db0*/  VIADD R9, R9, UR4 ;  /* 0x0000000409097c36 */ /* 0x000fe20008000000 */
[----:B------:R-:W-:Y:S01]  /*0dc0*/  LEA.HI.SX32 R16, R20, R25, 0x1c ;  /* 0x0000001914107211 */ /* 0x000fe200078fe2ff */
[C---:B------:R-:W-:Y:S01]  /*0dd0*/  IMAD R6, R0.reuse, 0x4, R6 ;  /* 0x0000000400067824 */ /* 0x040fe200078e0206 */
[----:B------:R-:W-:Y:S01]  /*0de0*/  SHF.R.U32.HI R18, RZ, 0x1f, R19 ;  /* 0x0000001fff127819 */ /* 0x000fe20000011613 */
[----:B------:R-:W-:Y:S01]  /*0df0*/  IMAD R9, R0, 0x4, R9 ;  /* 0x0000000400097824 */ /* 0x000fe200078e0209 */
[----:B------:R-:W-:Y:S01]  /*0e00*/  ISETP.LT.AND P6, PT, R13, 0x180, !P0 ;  /* 0x000001800d00780c */ /* 0x000fe200047c1270 */
[----:B------:R-:W-:Y:S01]  /*0e10*/  IMAD R20, R16, -0x60, R13 ;  /* 0xffffffa010147824 */ /* 0x000fe200078e020d */
[----:B------:R-:W-:Y:S01]  /*0e20*/  LOP3.LUT R29, R0, 0x380, RZ, 0xfc, !PT ;  /* 0x00000380001d7812 */ /* 0x000fe200078efcff */
[----:B------:R-:W-:Y:S01]  /*0e30*/  LDS R11, [R11+0x800] ;  /* 0x000800000b0b7984 */ /* 0x000fe20000000800 */
[----:B------:R-:W-:-:S02]  /*0e40*/  LOP3.LUT R13, R2, 0x14, RZ, 0xfc, !PT ;  /* 0x00000014020d7812 */ /* 0x000fc400078efcff */
[----:B------:R-:W-:Y:S01]  /*0e50*/  LEA.HI.SX32 R19, R19, R18, 0x1c ;  /* 0x0000001213137211 */ /* 0x000fe200078fe2ff */
[--C-:B------:R-:W-:Y:S01]  /*0e60*/  IMAD R22, R22, 0x3c1, R3.reuse ;  /* 0x000003c116167824 */ /* 0x100fe200078e0203 */
[----:B------:R1:W2:Y:S01]  /*0e70*/  LDS R18, [R6+0x200] ;  /* 0x0002000006127984 */ /* 0x0002a20000000800 */
[----:B------:R-:W-:Y:S01]  /*0e80*/  IMAD R27, R20, 0x3c1, R3 ;  /* 0x000003c1141b7824 */ /* 0x000fe200078e0203 */
[----:B------:R-:W-:Y:S02]  /*0e90*/  SHF.R.U32.HI R29, RZ, 0x3, R29 ;  /* 0x00000003ff1d7819 */ /* 0x000fe4000001161d */
[----:B------:R-:W3:Y:S01]  /*0ea0*/  LDS R9, [R9+0x400] ;  /* 0x0004000009097984 */ /* 0x000ee20000000800 */
[----:B------:R-:W-:-:S03]  /*0eb0*/  IMAD.HI R20, R13, 0x2aaaaaab, RZ ;  /* 0x2aaaaaab0d147827 */ /* 0x000fc600078e02ff */
[----:B------:R-:W4:Y:S01]  /*0ec0*/  LDS R14, [R14+0xa00] ;  /* 0x000a00000e0e7984 */ /* 0x000f220000000800 */
[----:B------:R-:W-:Y:S01]  /*0ed0*/  IMAD R25, R17, 0x258a0, R22 ;  /* 0x000258a011197824 */ /* 0x000fe200078e0216 */
[----:B------:R-:W-:Y:S01]  /*0ee0*/  LOP3.LUT R29, R29, 0x7c, RZ, 0xc0, !PT ;  /* 0x0000007c1d1d7812 */ /* 0x000fe200078ec0ff */
[----:B------:R-:W-:Y:S01]  /*0ef0*/  IMAD R17, R16, 0x258a0, R27 ;  /* 0x000258a010117824 */ /* 0x000fe200078e021b */
[----:B------:R-:W5:Y:S01]  /*0f00*/  LDS R15, [R15+0xc00] ;  /* 0x000c00000f0f7984 */ /* 0x000f620000000800 */
[----:B------:R-:W-:Y:S01]  /*0f10*/  IMAD R22, R7, -0x60, R24 ;  /* 0xffffffa007167824 */ /* 0x000fe200078e0218 */
[C---:B------:R-:W-:Y:S02]  /*0f20*/  ISETP.LT.AND P2, PT, R2.reuse, 0x180, !P0 ;  /* 0x000001800200780c */ /* 0x040fe40004741270 */
[----:B------:R-:W-:Y:S01]  /*0f30*/  LOP3.LUT R16, R2, 0x10, RZ, 0xfc, !PT ;  /* 0x0000001002107812 */ /* 0x000fe200078efcff */
[----:B------:R-:W-:Y:S01]  /*0f40*/  IMAD R22, R22, 0x3c1, R3 ;  /* 0x000003c116167824 */ /* 0x000fe200078e0203 */
[----:B------:R-:W-:Y:S01]  /*0f50*/  SHF.R.U32.HI R27, RZ, 0x1f, R20 ;  /* 0x0000001fff1b7819 */ /* 0x000fe20000011614 */
[----:B------:R-:W-:Y:S01]  /*0f60*/  VIADD R29, R29, UR4 ;  /* 0x000000041d1d7c36 */ /* 0x000fe20008000000 */
[----:B------:R-:W-:Y:S01]  /*0f70*/  ISETP.LT.AND P1, PT, R24, 0x180, !P0 ;  /* 0x000001801800780c */ /* 0x000fe20004721270 */
[----:B------:R-:W-:Y:S01]  /*0f80*/  IMAD.HI R24, R16, 0x2aaaaaab, RZ ;  /* 0x2aaaaaab10187827 */ /* 0x000fe200078e02ff */
[----:B------:R-:W-:-:S03]  /*0f90*/  LEA.HI.SX32 R20, R20, R27, 0x1c ;  /* 0x0000001b14147211 */ /* 0x000fc600078fe2ff */
[----:B------:R-:W-:Y:S02]  /*0fa0*/  IMAD R27, R7, 0x258a0, R22 ;  /* 0x000258a0071b7824 */ /* 0x000fe400078e0216 */
[----:B-1----:R-:W-:-:S04]  /*0fb0*/  IMAD.WIDE R6, R25, 0x4, R4 ;  /* 0x0000000419067825 */ /* 0x002fc800078e0204 */
[----:B------:R-:W-:Y:S01]  /*0fc0*/  IMAD R0, R0, 0x4, R29 ;  /* 0x0000000400007824 */ /* 0x000fe200078e021d */
[----:B------:R-:W-:Y:S01]  /*0fd0*/  SHF.R.U32.HI R29, RZ, 0x1f, R24 ;  /* 0x0000001fff1d7819 */ /* 0x000fe20000011618 */
[----:B0-----:R0:W-:Y:S01]  /*0fe0*/  @P2 STG.E desc[UR6][R6.64], R23 ;  /* 0x0000001706002986 */ /* 0x0011e2000c101906 */
[----:B------:R-:W-:Y:S01]  /*0ff0*/  ISETP.LT.AND P2, PT, R8, 0x180, !P0 ;  /* 0x000001800800780c */ /* 0x000fe20004741270 */
[----:B------:R-:W-:Y:S01]  /*1000*/  IMAD R8, R21, -0x60, R8 ;  /* 0xffffffa015087824 */ /* 0x000fe200078e0208 */
[----:B------:R-:W-:Y:S02]  /*1010*/  LEA.HI.SX32 R25, R24, R29, 0x1c ;  /* 0x0000001d18197211 */ /* 0x000fe400078fe2ff */
[----:B------:R-:W-:Y:S01]  /*1020*/  ISETP.LT.AND P5, PT, R16, 0x180, !P0 ;  /* 0x000001801000780c */ /* 0x000fe200047a1270 */
[----:B------:R-:W-:Y:S01]  /*1030*/  IMAD R22, R8, 0x3c1, R3 ;  /* 0x000003c108167824 */ /* 0x000fe200078e0203 */
[----:B------:R-:W-:Y:S01]  /*1040*/  ISETP.LT.AND P3, PT, R12, 0x180, !P0 ;  /* 0x000001800c00780c */ /* 0x000fe20004761270 */
[----:B------:R-:W-:-:S02]  /*1050*/  IMAD R16, R25, -0x60, R16 ;  /* 0xffffffa019107824 */ /* 0x000fc400078e0210 */
[----:B------:R-:W-:Y:S02]  /*1060*/  IMAD R12, R19, -0x60, R12 ;  /* 0xffffffa0130c7824 */ /* 0x000fe400078e020c */
[----:B------:R-:W-:Y:S01]  /*1070*/  IMAD R8, R20, -0x60, R13 ;  /* 0xffffffa014087824 */ /* 0x000fe200078e020d */
[----:B------:R-:W-:Y:S01]  /*1080*/  LOP3.LUT R2, R2, 0x1c, RZ, 0xfc, !PT ;  /* 0x0000001c02027812 */ /* 0x000fe200078efcff */
[--C-:B------:R-:W-:Y:S01]  /*1090*/  IMAD R16, R16, 0x3c1, R3.reuse ;  /* 0x000003c110107824 */ /* 0x100fe200078e0203 */
[----:B------:R-:W-:Y:S01]  /*10a0*/  ISETP.LT.AND P4, PT, R13, 0x180, !P0 ;  /* 0x000001800d00780c */ /* 0x000fe20004781270 */
[--C-:B------:R-:W-:Y:S02]  /*10b0*/  IMAD R12, R12, 0x3c1, R3.reuse ;  /* 0x000003c10c0c7824 */ /* 0x100fe400078e0203 */
[----:B------:R-:W-:Y:S01]  /*10c0*/  IMAD R13, R8, 0x3c1, R3 ;  /* 0x000003c1080d7824 */ /* 0x000fe200078e0203 */
[----:B------:R-:W-:Y:S01]  /*10d0*/  ISETP.LT.AND P0, PT, R2, 0x180, !P0 ;  /* 0x000001800200780c */ /* 0x000fe20004701270 */
[----:B------:R-:W-:-:S02]  /*10e0*/  IMAD R21, R21, 0x258a0, R22 ;  /* 0x000258a015157824 */ /* 0x000fc400078e0216 */
[----:B0-----:R-:W-:-:S04]  /*10f0*/  IMAD.WIDE R6, R17, 0x4, R4 ;  /* 0x0000000411067825 */ /* 0x001fc800078e0204 */
[----:B------:R-:W-:Y:S02]  /*1100*/  IMAD R25, R25, 0x258a0, R16 ;  /* 0x000258a019197824 */ /* 0x000fe400078e0210 */
[----:B------:R-:W-:Y:S02]  /*1110*/  IMAD R19, R19, 0x258a0, R12 ;  /* 0x000258a013137824 */ /* 0x000fe400078e020c */
[----:B------:R-:W-:Y:S02]  /*1120*/  IMAD R17, R20, 0x258a0, R13 ;  /* 0x000258a014117824 */ /* 0x000fe400078e020d */
[--C-:B------:R-:W-:Y:S01]  /*1130*/  IMAD.WIDE R12, R27, 0x4, R4.reuse ;  /* 0x000000041b0c7825 */ /* 0x100fe200078e0204 */
[----:B--2---:R0:W-:Y:S03]  /*1140*/  @P6 STG.E desc[UR6][R6.64], R18 ;  /* 0x0000001206006986 */ /* 0x0041e6000c101906 */
[--C-:B------:R-:W-:Y:S01]  /*1150*/  IMAD.WIDE R22, R21, 0x4, R4.reuse ;  /* 0x0000000415167825 */ /* 0x100fe200078e0204 */
[----:B---3--:R0:W-:Y:S03]  /*1160*/  @P1 STG.E desc[UR6][R12.64], R9 ;  /* 0x000000090c001986 */ /* 0x0081e6000c101906 */
[--C-:B------:R-:W-:Y:S01]  /*1170*/  IMAD.WIDE R20, R25, 0x4, R4.reuse ;  /* 0x0000000419147825 */ /* 0x100fe200078e0204 */
[----:B------:R0:W-:Y:S03]  /*1180*/  @P2 STG.E desc[UR6][R22.64], R10 ;  /* 0x0000000a16002986 */ /* 0x0001e6000c101906 */
[--C-:B------:R-:W-:Y:S01]  /*1190*/  IMAD.WIDE R16, R17, 0x4, R4.reuse ;  /* 0x0000000411107825 */ /* 0x100fe200078e0204 */
[----:B------:R0:W-:Y:S03]  /*11a0*/  @P5 STG.E desc[UR6][R20.64], R11 ;  /* 0x0000000b14005986 */ /* 0x0001e6000c101906 */
[----:B------:R-:W-:Y:S01]  /*11b0*/  IMAD.WIDE R24, R19, 0x4, R4 ;  /* 0x0000000413187825 */ /* 0x000fe200078e0204 */
[----:B----4-:R0:W-:Y:S04]  /*11c0*/  @P4 STG.E desc[UR6][R16.64], R14 ;  /* 0x0000000e10004986 */ /* 0x0101e8000c101906 */
[----:B-----5:R0:W-:Y:S02]  /*11d0*/  @P3 STG.E desc[UR6][R24.64], R15 ;  /* 0x0000000f18003986 */ /* 0x0201e4000c101906 */
[----:B0-----:R-:W-:Y:S05]  /*11e0*/  @!P0 EXIT ;  /* 0x000000000000894d */ /* 0x001fea0003800000 */
[----:B0-----:R-:W0:Y:S01]  /*11f0*/  LDS R9, [R0+0xe00] ;  /* 0x000e000000097984 */ /* 0x001e220000000800 */
[----:B------:R-:W-:-:S05]  /*1200*/  IMAD.HI R6, R2, 0x2aaaaaab, RZ ;  /* 0x2aaaaaab02067827 */ /* 0x000fca00078e02ff */
[----:B------:R-:W-:-:S04]  /*1210*/  SHF.R.U32.HI R7, RZ, 0x1f, R6 ;  /* 0x0000001fff077819 */ /* 0x000fc80000011606 */
[----:B------:R-:W-:-:S05]  /*1220*/  LEA.HI.SX32 R7, R6, R7, 0x1c ;  /* 0x0000000706077211 */ /* 0x000fca00078fe2ff */
[----:B------:R-:W-:-:S04]  /*1230*/  IMAD R2, R7, -0x60, R2 ;  /* 0xffffffa007027824 */ /* 0x000fc800078e0202 */
[----:B------:R-:W-:-:S04]  /*1240*/  IMAD R2, R2, 0x3c1, R3 ;  /* 0x000003c102027824 */ /* 0x000fc800078e0203 */
[----:B------:R-:W-:-:S04]  /*1250*/  IMAD R7, R7, 0x258a0, R2 ;  /* 0x000258a007077824 */ /* 0x000fc800078e0202 */
[----:B------:R-:W-:-:S05]  /*1260*/  IMAD.WIDE R4, R7, 0x4, R4 ;  /* 0x0000000407047825 */ /* 0x000fca00078e0204 */
[----:B0-----:R-:W-:Y:S01]  /*1270*/  STG.E desc[UR6][R4.64], R9 ;  /* 0x0000000904007986 */ /* 0x001fe2000c101906 */
[----:B------:R-:W-:Y:S05]  /*1280*/  EXIT ;  /* 0x000000000000794d */ /* 0x000fea0003800000 */
.L_x_0:
[----:B------:R-:W-:-:S00]  /*1290*/  BRA `(.L_x_0) ;  /* 0xfffffffc00fc7947 */ /* 0x000fc0000383ffff */
[----:B------:R-:W-:-:S00]  /*12a0*/  NOP ;  /* 0x0000000000007918 */ /* 0x000fc00000000000 */
        /* <DEDUP_REMOVED lines=13> */
.L_x_1:


//--------------------- .nv.global.init           --------------------------
	.section	.nv.global.init,"aw",@progbits
.nv.global.init:
	.type		_$_str,@object
	.size		_$_str,(_$_str_$_2 - _$_str)
_$_str:
        /*0000*/ 	.byte	0x5f, 0x5f, 0x43, 0x55, 0x44, 0x41, 0x5f, 0x46, 0x54, 0x5a, 0x00
	.type		_$_str_$_2,@object
	.size		_$_str_$_2,(.L_1 - _$_str_$_2)
_$_str_$_2:
        /*000b*/ 	.byte	0x5f, 0x5f, 0x43, 0x55, 0x44, 0x41, 0x5f, 0x50, 0x52, 0x45, 0x43, 0x5f, 0x53, 0x51, 0x52, 0x54
        /*001b*/ 	.byte	0x00
.L_1:


//--------------------- .nv.shared.triton_poi_fused__native_batch_norm_legit_no_training_relu_3 --------------------------
	.section	.nv.shared.triton_poi_fused__native_batch_norm_legit_no_training_relu_3,"aw",@nobits
	.sectionflags	@""
	.align	16
	.zero		1024


//--------------------- .nv.constant0.triton_poi_fused__native_batch_norm_legit_no_training_relu_3 --------------------------
	.section	.nv.constant0.triton_poi_fused__native_batch_norm_legit_no_training_relu_3,"a",@progbits
	.sectionflags	@""
	.align	4
.nv.constant0.triton_poi_fused__native_batch_norm_legit_no_training_relu_3:
	.zero		584
